//
// Generated by NVIDIA NVVM Compiler
//
// Compiler Build ID: CL-36424714
// Cuda compilation tools, release 13.0, V13.0.88
// Based on NVVM 20.0.0
//

.version 9.0
.target sm_100
.address_size 64

	// .globl	_Z4scanPjS_S_i
// _ZZ4scanPjS_S_iE9scanArray has been demoted

.visible .entry _Z4scanPjS_S_i(
	.param .u64 .ptr .align 1 _Z4scanPjS_S_i_param_0,
	.param .u64 .ptr .align 1 _Z4scanPjS_S_i_param_1,
	.param .u64 .ptr .align 1 _Z4scanPjS_S_i_param_2,
	.param .u32 _Z4scanPjS_S_i_param_3
)
{
	.reg .pred 	%p<26>;
	.reg .b32 	%r<127>;
	.reg .b64 	%rd<13>;
	// demoted variable
	.shared .align 4 .b8 _ZZ4scanPjS_S_iE9scanArray[4096];
	ld.param.u64 	%rd3, [_Z4scanPjS_S_i_param_0];
	ld.param.u64 	%rd5, [_Z4scanPjS_S_i_param_1];
	ld.param.u64 	%rd4, [_Z4scanPjS_S_i_param_2];
	ld.param.u32 	%r8, [_Z4scanPjS_S_i_param_3];
	cvta.to.global.u64 	%rd6, %rd5;
	mov.u32 	%r1, %ctaid.x;
	shl.b32 	%r9, %r1, 10;
	mov.u32 	%r2, %tid.x;
	or.b32  	%r3, %r9, %r2;
	setp.ge.s32 	%p1, %r3, %r8;
	or.b32  	%r10, %r2, %r1;
	setp.eq.s32 	%p2, %r10, 0;
	or.pred  	%p3, %p2, %p1;
	mul.wide.s32 	%rd7, %r3, 4;
	add.s64 	%rd1, %rd6, %rd7;
	shl.b32 	%r11, %r2, 2;
	mov.u32 	%r12, _ZZ4scanPjS_S_iE9scanArray;
	add.s32 	%r4, %r12, %r11;
	@%p3 bra 	$L__BB0_2;
	ld.global.u32 	%r13, [%rd1+-4];
	st.shared.u32 	[%r4], %r13;
	bra.uni 	$L__BB0_3;
$L__BB0_2:
	mov.b32 	%r14, 0;
	st.shared.u32 	[%r4], %r14;
$L__BB0_3:
	add.s32 	%r5, %r3, 512;
	setp.ge.s32 	%p4, %r5, %r8;
	@%p4 bra 	$L__BB0_5;
	ld.global.u32 	%r16, [%rd1+2044];
	st.shared.u32 	[%r4+2048], %r16;
	bra.uni 	$L__BB0_6;
$L__BB0_5:
	mov.b32 	%r15, 0;
	st.shared.u32 	[%r4+2048], %r15;
$L__BB0_6:
	shl.b32 	%r17, %r2, 1;
	add.s32 	%r6, %r17, 2;
	bar.sync 	0;
	setp.gt.u32 	%p5, %r2, 511;
	add.s32 	%r7, %r4, %r11;
	@%p5 bra 	$L__BB0_8;
	ld.shared.u32 	%r19, [%r7];
	ld.shared.u32 	%r20, [%r7+4];
	add.s32 	%r21, %r20, %r19;
	st.shared.u32 	[%r7+4], %r21;
$L__BB0_8:
	bar.sync 	0;
	setp.gt.u32 	%p6, %r2, 255;
	@%p6 bra 	$L__BB0_10;
	shl.b32 	%r22, %r6, 3;
	add.s32 	%r24, %r12, %r22;
	ld.shared.u32 	%r25, [%r24+-12];
	ld.shared.u32 	%r26, [%r24+-4];
	add.s32 	%r27, %r26, %r25;
	st.shared.u32 	[%r24+-4], %r27;
$L__BB0_10:
	bar.sync 	0;
	setp.gt.u32 	%p7, %r2, 127;
	@%p7 bra 	$L__BB0_12;
	shl.b32 	%r28, %r6, 4;
	add.s32 	%r30, %r12, %r28;
	ld.shared.u32 	%r31, [%r30+-20];
	ld.shared.u32 	%r32, [%r30+-4];
	add.s32 	%r33, %r32, %r31;
	st.shared.u32 	[%r30+-4], %r33;
$L__BB0_12:
	bar.sync 	0;
	setp.gt.u32 	%p8, %r2, 63;
	@%p8 bra 	$L__BB0_14;
	shl.b32 	%r34, %r6, 5;
	add.s32 	%r36, %r12, %r34;
	ld.shared.u32 	%r37, [%r36+-36];
	ld.shared.u32 	%r38, [%r36+-4];
	add.s32 	%r39, %r38, %r37;
	st.shared.u32 	[%r36+-4], %r39;
$L__BB0_14:
	bar.sync 	0;
	setp.gt.u32 	%p9, %r2, 31;
	@%p9 bra 	$L__BB0_16;
	shl.b32 	%r40, %r6, 6;
	add.s32 	%r42, %r12, %r40;
	ld.shared.u32 	%r43, [%r42+-68];
	ld.shared.u32 	%r44, [%r42+-4];
	add.s32 	%r45, %r44, %r43;
	st.shared.u32 	[%r42+-4], %r45;
$L__BB0_16:
	bar.sync 	0;
	setp.gt.u32 	%p10, %r2, 15;
	@%p10 bra 	$L__BB0_18;
	shl.b32 	%r46, %r6, 7;
	add.s32 	%r48, %r12, %r46;
	ld.shared.u32 	%r49, [%r48+-132];
	ld.shared.u32 	%r50, [%r48+-4];
	add.s32 	%r51, %r50, %r49;
	st.shared.u32 	[%r48+-4], %r51;
$L__BB0_18:
	bar.sync 	0;
	setp.gt.u32 	%p11, %r2, 7;
	@%p11 bra 	$L__BB0_20;
	shl.b32 	%r52, %r6, 8;
	add.s32 	%r54, %r12, %r52;
	ld.shared.u32 	%r55, [%r54+-260];
	ld.shared.u32 	%r56, [%r54+-4];
	add.s32 	%r57, %r56, %r55;
	st.shared.u32 	[%r54+-4], %r57;
$L__BB0_20:
	bar.sync 	0;
	setp.gt.u32 	%p12, %r2, 3;
	@%p12 bra 	$L__BB0_22;
	shl.b32 	%r58, %r6, 9;
	add.s32 	%r60, %r12, %r58;
	ld.shared.u32 	%r61, [%r60+-516];
	ld.shared.u32 	%r62, [%r60+-4];
	add.s32 	%r63, %r62, %r61;
	st.shared.u32 	[%r60+-4], %r63;
$L__BB0_22:
	bar.sync 	0;
	setp.gt.u32 	%p13, %r2, 1;
	@%p13 bra 	$L__BB0_24;
	shl.b32 	%r64, %r6, 10;
	add.s32 	%r66, %r12, %r64;
	ld.shared.u32 	%r67, [%r66+-1028];
	ld.shared.u32 	%r68, [%r66+-4];
	add.s32 	%r69, %r68, %r67;
	st.shared.u32 	[%r66+-4], %r69;
$L__BB0_24:
	bar.sync 	0;
	setp.ne.s32 	%p14, %r2, 0;
	@%p14 bra 	$L__BB0_26;
	ld.shared.u32 	%r70, [_ZZ4scanPjS_S_iE9scanArray+2044];
	ld.shared.u32 	%r71, [_ZZ4scanPjS_S_iE9scanArray+4092];
	add.s32 	%r72, %r71, %r70;
	st.shared.u32 	[_ZZ4scanPjS_S_iE9scanArray+4092], %r72;
	ld.shared.u32 	%r73, [_ZZ4scanPjS_S_iE9scanArray+3068];
	add.s32 	%r74, %r73, %r70;
	st.shared.u32 	[_ZZ4scanPjS_S_iE9scanArray+3068], %r74;
$L__BB0_26:
	bar.sync 	0;
	setp.gt.u32 	%p15, %r2, 2;
	@%p15 bra 	$L__BB0_28;
	shl.b32 	%r75, %r6, 9;
	add.s32 	%r77, %r12, %r75;
	ld.shared.u32 	%r78, [%r77+-4];
	ld.shared.u32 	%r79, [%r77+508];
	add.s32 	%r80, %r79, %r78;
	st.shared.u32 	[%r77+508], %r80;
$L__BB0_28:
	bar.sync 	0;
	setp.gt.u32 	%p16, %r2, 6;
	@%p16 bra 	$L__BB0_30;
	shl.b32 	%r81, %r6, 8;
	add.s32 	%r83, %r12, %r81;
	ld.shared.u32 	%r84, [%r83+-4];
	ld.shared.u32 	%r85, [%r83+252];
	add.s32 	%r86, %r85, %r84;
	st.shared.u32 	[%r83+252], %r86;
$L__BB0_30:
	bar.sync 	0;
	setp.gt.u32 	%p17, %r2, 14;
	@%p17 bra 	$L__BB0_32;
	shl.b32 	%r87, %r6, 7;
	add.s32 	%r89, %r12, %r87;
	ld.shared.u32 	%r90, [%r89+-4];
	ld.shared.u32 	%r91, [%r89+124];
	add.s32 	%r92, %r91, %r90;
	st.shared.u32 	[%r89+124], %r92;
$L__BB0_32:
	bar.sync 	0;
	setp.gt.u32 	%p18, %r2, 30;
	@%p18 bra 	$L__BB0_34;
	shl.b32 	%r93, %r6, 6;
	add.s32 	%r95, %r12, %r93;
	ld.shared.u32 	%r96, [%r95+-4];
	ld.shared.u32 	%r97, [%r95+60];
	add.s32 	%r98, %r97, %r96;
	st.shared.u32 	[%r95+60], %r98;
$L__BB0_34:
	bar.sync 	0;
	setp.gt.u32 	%p19, %r2, 62;
	@%p19 bra 	$L__BB0_36;
	shl.b32 	%r99, %r6, 5;
	add.s32 	%r101, %r12, %r99;
	ld.shared.u32 	%r102, [%r101+-4];
	ld.shared.u32 	%r103, [%r101+28];
	add.s32 	%r104, %r103, %r102;
	st.shared.u32 	[%r101+28], %r104;
$L__BB0_36:
	bar.sync 	0;
	setp.gt.u32 	%p20, %r2, 126;
	@%p20 bra 	$L__BB0_38;
	shl.b32 	%r105, %r6, 4;
	add.s32 	%r107, %r12, %r105;
	ld.shared.u32 	%r108, [%r107+-4];
	ld.shared.u32 	%r109, [%r107+12];
	add.s32 	%r110, %r109, %r108;
	st.shared.u32 	[%r107+12], %r110;
$L__BB0_38:
	bar.sync 	0;
	setp.gt.u32 	%p21, %r2, 254;
	@%p21 bra 	$L__BB0_40;
	shl.b32 	%r111, %r6, 3;
	add.s32 	%r113, %r12, %r111;
	ld.shared.u32 	%r114, [%r113+-4];
	ld.shared.u32 	%r115, [%r113+4];
	add.s32 	%r116, %r115, %r114;
	st.shared.u32 	[%r113+4], %r116;
$L__BB0_40:
	bar.sync 	0;
	setp.gt.u32 	%p22, %r2, 510;
	@%p22 bra 	$L__BB0_42;
	ld.shared.u32 	%r117, [%r7+4];
	ld.shared.u32 	%r118, [%r7+8];
	add.s32 	%r119, %r118, %r117;
	st.shared.u32 	[%r7+8], %r119;
$L__BB0_42:
	setp.ne.s32 	%p23, %r2, 0;
	bar.sync 	0;
	bar.sync 	0;
	@%p23 bra 	$L__BB0_44;
	ld.shared.u32 	%r120, [_ZZ4scanPjS_S_iE9scanArray+4092];
	cvta.to.global.u64 	%rd8, %rd4;
	mul.wide.u32 	%rd9, %r1, 4;
	add.s64 	%rd10, %rd8, %rd9;
	st.global.u32 	[%rd10], %r120;
$L__BB0_44:
	setp.ge.s32 	%p24, %r3, %r8;
	cvta.to.global.u64 	%rd11, %rd3;
	add.s64 	%rd2, %rd11, %rd7;
	@%p24 bra 	$L__BB0_46;
	sub.s32 	%r122, %r7, %r11;
	ld.shared.u32 	%r123, [%r122];
	st.global.u32 	[%rd2], %r123;
$L__BB0_46:
	setp.ge.s32 	%p25, %r5, %r8;
	@%p25 bra 	$L__BB0_48;
	sub.s32 	%r125, %r7, %r11;
	ld.shared.u32 	%r126, [%r125+2048];
	st.global.u32 	[%rd2+2048], %r126;
$L__BB0_48:
	ret;

}
	// .globl	_Z14vectorAdditionPjS_i
.visible .entry _Z14vectorAdditionPjS_i(
	.param .u64 .ptr .align 1 _Z14vectorAdditionPjS_i_param_0,
	.param .u64 .ptr .align 1 _Z14vectorAdditionPjS_i_param_1,
	.param .u32 _Z14vectorAdditionPjS_i_param_2
)
{
	.reg .pred 	%p<3>;
	.reg .b32 	%r<13>;
	.reg .b64 	%rd<9>;

	ld.param.u64 	%rd3, [_Z14vectorAdditionPjS_i_param_0];
	ld.param.u64 	%rd4, [_Z14vectorAdditionPjS_i_param_1];
	ld.param.u32 	%r2, [_Z14vectorAdditionPjS_i_param_2];
	cvta.to.global.u64 	%rd5, %rd3;
	cvta.to.global.u64 	%rd6, %rd4;
	mov.u32 	%r3, %ctaid.x;
	shl.b32 	%r4, %r3, 10;
	mov.u32 	%r5, %tid.x;
	or.b32  	%r1, %r4, %r5;
	setp.ge.s32 	%p1, %r1, %r2;
	mul.wide.u32 	%rd7, %r3, 4;
	add.s64 	%rd1, %rd6, %rd7;
	mul.wide.s32 	%rd8, %r1, 4;
	add.s64 	%rd2, %rd5, %rd8;
	@%p1 bra 	$L__BB1_2;
	ld.global.u32 	%r6, [%rd1];
	ld.global.u32 	%r7, [%rd2];
	add.s32 	%r8, %r7, %r6;
	st.global.u32 	[%rd2], %r8;
$L__BB1_2:
	add.s32 	%r9, %r1, 512;
	setp.ge.s32 	%p2, %r9, %r2;
	@%p2 bra 	$L__BB1_4;
	ld.global.u32 	%r10, [%rd1];
	ld.global.u32 	%r11, [%rd2+2048];
	add.s32 	%r12, %r11, %r10;
	st.global.u32 	[%rd2+2048], %r12;
$L__BB1_4:
	ret;

}


// ===== COMPILED SASS (sm_100) =====

	.target	sm_100

	.elftype	@"ET_EXEC"


//--------------------- .note.nv.tkinfo           --------------------------
	.section	.note.nv.tkinfo,"",@"SHT_NOTE"
	.sectionflags	@"SHF_NOTE_NV_TKINFO"
	.tkinfo
        /*0018*/ 	.word	0x00000002
        /*0030*/ 	.string	""
        /*0030*/ 	.string	"ptxas"
        /*0030*/ 	.string	"Cuda compilation tools, release 13.0, V13.0.88"
        /*0030*/ 	.string	"Build cuda_13.0.r13.0/compiler.36424714_0"
        /*0030*/ 	.string	"-arch sm_100 -m 64 "



//--------------------- .note.nv.cuinfo           --------------------------
	.section	.note.nv.cuinfo,"",@"SHT_NOTE"
	.sectionflags	@"SHF_NOTE_NV_CUINFO"
        /*0018*/ 	.short	0x0002
        /*001a*/ 	.short	0x0064
        /*001c*/ 	.short	0x0082
	.zero		2


//--------------------- .nv.info                  --------------------------
	.section	.nv.info,"",@"SHT_CUDA_INFO"
	.align	4


	//----- nvinfo : EIATTR_REGCOUNT
	.align		4
        /*0000*/ 	.byte	0x04, 0x2f
        /*0002*/ 	.short	(.L_1 - .L_0)
	.align		4
.L_0:
        /*0004*/ 	.word	index@(_Z4scanPjS_S_i)
        /*0008*/ 	.word	0x00000012


	//----- nvinfo : EIATTR_FRAME_SIZE
	.align		4
.L_1:
        /*000c*/ 	.byte	0x04, 0x11
        /*000e*/ 	.short	(.L_3 - .L_2)
	.align		4
.L_2:
        /*0010*/ 	.word	index@(_Z4scanPjS_S_i)
        /*0014*/ 	.word	0x00000000


	//----- nvinfo : EIATTR_REGCOUNT
	.align		4
.L_3:
        /*0018*/ 	.byte	0x04, 0x2f
        /*001a*/ 	.short	(.L_5 - .L_4)
	.align		4
.L_4:
        /*001c*/ 	.word	index@(_Z14vectorAdditionPjS_i)
        /*0020*/ 	.word	0x0000000c


	//----- nvinfo : EIATTR_FRAME_SIZE
	.align		4
.L_5:
        /*0024*/ 	.byte	0x04, 0x11
        /*0026*/ 	.short	(.L_7 - .L_6)
	.align		4
.L_6:
        /*0028*/ 	.word	index@(_Z14vectorAdditionPjS_i)
        /*002c*/ 	.word	0x00000000


	//----- nvinfo : EIATTR_MIN_STACK_SIZE
	.align		4
.L_7:
        /*0030*/ 	.byte	0x04, 0x12
        /*0032*/ 	.short	(.L_9 - .L_8)
	.align		4
.L_8:
        /*0034*/ 	.word	index@(_Z14vectorAdditionPjS_i)
        /*0038*/ 	.word	0x00000000


	//----- nvinfo : EIATTR_MIN_STACK_SIZE
	.align		4
.L_9:
        /*003c*/ 	.byte	0x04, 0x12
        /*003e*/ 	.short	(.L_11 - .L_10)
	.align		4
.L_10:
        /*0040*/ 	.word	index@(_Z4scanPjS_S_i)
        /*0044*/ 	.word	0x00000000
.L_11:


//--------------------- .nv.compat                --------------------------
	.section	.nv.compat,"",@"SHT_CUDA_COMPAT_INFO"
	.align	4
        /*0000*/ 	.byte	0x02, 0x09, 0x00, 0x00, 0x02, 0x02, 0x01, 0x00, 0x02, 0x05, 0x05, 0x00, 0x03, 0x07, 0x01, 0x01
        /*0010*/ 	.byte	0x02, 0x03, 0x00, 0x00, 0x02, 0x06, 0x01, 0x00, 0x04, 0x0b, 0x08, 0x00, 0x09, 0x00, 0x00, 0x00
        /*0020*/ 	.byte	0x00, 0x00, 0x00, 0x00


//--------------------- .nv.info._Z14vectorAdditionPjS_i --------------------------
	.section	.nv.info._Z14vectorAdditionPjS_i,"",@"SHT_CUDA_INFO"
	.sectionflags	@""
	.align	4


	//----- nvinfo : EIATTR_CUDA_API_VERSION
	.align		4
        /*0000*/ 	.byte	0x04, 0x37
        /*0002*/ 	.short	(.L_13 - .L_12)
.L_12:
        /*0004*/ 	.word	0x00000082


	//----- nvinfo : EIATTR_KPARAM_INFO
	.align		4
.L_13:
        /*0008*/ 	.byte	0x04, 0x17
        /*000a*/ 	.short	(.L_15 - .L_14)
.L_14:
        /*000c*/ 	.word	0x00000000
        /*0010*/ 	.short	0x0002
        /*0012*/ 	.short	0x0010
        /*0014*/ 	.byte	0x00, 0xf0, 0x11, 0x00


	//----- nvinfo : EIATTR_KPARAM_INFO
	.align		4
.L_15:
        /*0018*/ 	.byte	0x04, 0x17
        /*001a*/ 	.short	(.L_17 - .L_16)
.L_16:
        /*001c*/ 	.word	0x00000000
        /*0020*/ 	.short	0x0001
        /*0022*/ 	.short	0x0008
        /*0024*/ 	.byte	0x00, 0xf5, 0x21, 0x00


	//----- nvinfo : EIATTR_KPARAM_INFO
	.align		4
.L_17:
        /*0028*/ 	.byte	0x04, 0x17
        /*002a*/ 	.short	(.L_19 - .L_18)
.L_18:
        /*002c*/ 	.word	0x00000000
        /*0030*/ 	.short	0x0000
        /*0032*/ 	.short	0x0000
        /*0034*/ 	.byte	0x00, 0xf5, 0x21, 0x00


	//----- nvinfo : EIATTR_SPARSE_MMA_MASK
	.align		4
.L_19:
        /*0038*/ 	.byte	0x03, 0x50
        /*003a*/ 	.short	0x0000


	//----- nvinfo : EIATTR_MAXREG_COUNT
	.align		4
        /*003c*/ 	.byte	0x03, 0x1b
        /*003e*/ 	.short	0x00ff


	//----- nvinfo : EIATTR_MERCURY_ISA_VERSION
	.align		4
        /*0040*/ 	.byte	0x03, 0x5f
        /*0042*/ 	.short	0x0101


	//----- nvinfo : EIATTR_VRC_CTA_INIT_COUNT
	.align		4
        /*0044*/ 	.byte	0x02, 0x4a
	.zero		1
	.zero		1


	//----- nvinfo : EIATTR_EXIT_INSTR_OFFSETS
	.align		4
        /*0048*/ 	.byte	0x04, 0x1c
        /*004a*/ 	.short	(.L_21 - .L_20)


	//   ....[0]....
.L_20:
        /*004c*/ 	.word	0x00000150


	//   ....[1]....
        /*0050*/ 	.word	0x000001a0


	//----- nvinfo : EIATTR_CRS_STACK_SIZE
	.align		4
.L_21:
        /*0054*/ 	.byte	0x04, 0x1e
        /*0056*/ 	.short	(.L_23 - .L_22)
.L_22:
        /*0058*/ 	.word	0x00000000


	//----- nvinfo : EIATTR_CBANK_PARAM_SIZE
	.align		4
.L_23:
        /*005c*/ 	.byte	0x03, 0x19
        /*005e*/ 	.short	0x0014


	//----- nvinfo : EIATTR_PARAM_CBANK
	.align		4
        /*0060*/ 	.byte	0x04, 0x0a
        /*0062*/ 	.short	(.L_25 - .L_24)
	.align		4
.L_24:
        /*0064*/ 	.word	index@(.nv.constant0._Z14vectorAdditionPjS_i)
        /*0068*/ 	.short	0x0380
        /*006a*/ 	.short	0x0014


	//----- nvinfo : EIATTR_SW_WAR
	.align		4
.L_25:
        /*006c*/ 	.byte	0x04, 0x36
        /*006e*/ 	.short	(.L_27 - .L_26)
.L_26:
        /*0070*/ 	.word	0x00000008
.L_27:


//--------------------- .nv.info._Z4scanPjS_S_i   --------------------------
	.section	.nv.info._Z4scanPjS_S_i,"",@"SHT_CUDA_INFO"
	.sectionflags	@""
	.align	4


	//----- nvinfo : EIATTR_CUDA_API_VERSION
	.align		4
        /*0000*/ 	.byte	0x04, 0x37
        /*0002*/ 	.short	(.L_29 - .L_28)
.L_28:
        /*0004*/ 	.word	0x00000082


	//----- nvinfo : EIATTR_KPARAM_INFO
	.align		4
.L_29:
        /*0008*/ 	.byte	0x04, 0x17
        /*000a*/ 	.short	(.L_31 - .L_30)
.L_30:
        /*000c*/ 	.word	0x00000000
        /*0010*/ 	.short	0x0003
        /*0012*/ 	.short	0x0018
        /*0014*/ 	.byte	0x00, 0xf0, 0x11, 0x00


	//----- nvinfo : EIATTR_KPARAM_INFO
	.align		4
.L_31:
        /*0018*/ 	.byte	0x04, 0x17
        /*001a*/ 	.short	(.L_33 - .L_32)
.L_32:
        /*001c*/ 	.word	0x00000000
        /*0020*/ 	.short	0x0002
        /*0022*/ 	.short	0x0010
        /*0024*/ 	.byte	0x00, 0xf5, 0x21, 0x00


	//----- nvinfo : EIATTR_KPARAM_INFO
	.align		4
.L_33:
        /*0028*/ 	.byte	0x04, 0x17
        /*002a*/ 	.short	(.L_35 - .L_34)
.L_34:
        /*002c*/ 	.word	0x00000000
        /*0030*/ 	.short	0x0001
        /*0032*/ 	.short	0x0008
        /*0034*/ 	.byte	0x00, 0xf5, 0x21, 0x00


	//----- nvinfo : EIATTR_KPARAM_INFO
	.align		4
.L_35:
        /*0038*/ 	.byte	0x04, 0x17
        /*003a*/ 	.short	(.L_37 - .L_36)
.L_36:
        /*003c*/ 	.word	0x00000000
        /*0040*/ 	.short	0x0000
        /*0042*/ 	.short	0x0000
        /*0044*/ 	.byte	0x00, 0xf5, 0x21, 0x00


	//----- nvinfo : EIATTR_SPARSE_MMA_MASK
	.align		4
.L_37:
        /*0048*/ 	.byte	0x03, 0x50
        /*004a*/ 	.short	0x0000


	//----- nvinfo : EIATTR_MAXREG_COUNT
	.align		4
        /*004c*/ 	.byte	0x03, 0x1b
        /*004e*/ 	.short	0x00ff


	//----- nvinfo : EIATTR_NUM_BARRIERS
	.align		4
        /*0050*/ 	.byte	0x02, 0x4c
        /*0052*/ 	.byte	0x01
	.zero		1


	//----- nvinfo : EIATTR_MERCURY_ISA_VERSION
	.align		4
        /*0054*/ 	.byte	0x03, 0x5f
        /*0056*/ 	.short	0x0101


	//----- nvinfo : EIATTR_VRC_CTA_INIT_COUNT
	.align		4
        /*0058*/ 	.byte	0x02, 0x4a
	.zero		1
	.zero		1


	//----- nvinfo : EIATTR_EXIT_INSTR_OFFSETS
	.align		4
        /*005c*/ 	.byte	0x04, 0x1c
        /*005e*/ 	.short	(.L_39 - .L_38)


	//   ....[0]....
.L_38:
        /*0060*/ 	.word	0x00000a50


	//   ....[1]....
        /*0064*/ 	.word	0x00000a80


	//----- nvinfo : EIATTR_CRS_STACK_SIZE
	.align		4
.L_39:
        /*0068*/ 	.byte	0x04, 0x1e
        /*006a*/ 	.short	(.L_41 - .L_40)
.L_40:
        /*006c*/ 	.word	0x00000000


	//----- nvinfo : EIATTR_CBANK_PARAM_SIZE
	.align		4
.L_41:
        /*0070*/ 	.byte	0x03, 0x19
        /*0072*/ 	.short	0x001c


	//----- nvinfo : EIATTR_PARAM_CBANK
	.align		4
        /*0074*/ 	.byte	0x04, 0x0a
        /*0076*/ 	.short	(.L_43 - .L_42)
	.align		4
.L_42:
        /*0078*/ 	.word	index@(.nv.constant0._Z4scanPjS_S_i)
        /*007c*/ 	.short	0x0380
        /*007e*/ 	.short	0x001c


	//----- nvinfo : EIATTR_SW_WAR
	.align		4
.L_43:
        /*0080*/ 	.byte	0x04, 0x36
        /*0082*/ 	.short	(.L_45 - .L_44)
.L_44:
        /*0084*/ 	.word	0x00000008
.L_45:


//--------------------- .nv.callgraph             --------------------------
	.section	.nv.callgraph,"",@"SHT_CUDA_CALLGRAPH"
	.align	4
	.sectionentsize	8
	.align		4
        /*0000*/ 	.word	0x00000000
	.align		4
        /*0004*/ 	.word	0xffffffff
	.align		4
        /*0008*/ 	.word	0x00000000
	.align		4
        /*000c*/ 	.word	0xfffffffe
	.align		4
        /*0010*/ 	.word	0x00000000
	.align		4
        /*0014*/ 	.word	0xfffffffd
	.align		4
        /*0018*/ 	.word	0x00000000
	.align		4
        /*001c*/ 	.word	0xfffffffc


//--------------------- .text._Z14vectorAdditionPjS_i --------------------------
	.section	.text._Z14vectorAdditionPjS_i,"ax",@progbits
	.align	128
        .global         _Z14vectorAdditionPjS_i
        .type           _Z14vectorAdditionPjS_i,@function
        .size           _Z14vectorAdditionPjS_i,(.L_x_7 - _Z14vectorAdditionPjS_i)
        .other          _Z14vectorAdditionPjS_i,@"STO_CUDA_ENTRY STV_DEFAULT"
_Z14vectorAdditionPjS_i:
.text._Z14vectorAdditionPjS_i:
[----:B------:R-:W-:Y:S01]  /*0000*/  LDC R1, c[0x0][0x37c] ;  /* 0x0000df00ff017b82 */ /* 0x000fe20000000800 */
[----:B------:R-:W0:Y:S01]  /*0010*/  S2R R9, SR_CTAID.X ;  /* 0x0000000000097919 */ /* 0x000e220000002500 */
[----:B------:R-:W1:Y:S06]  /*0020*/  LDCU UR6, c[0x0][0x390] ;  /* 0x00007200ff0677ac */ /* 0x000e6c0008000800 */
[----:B------:R-:W2:Y:S01]  /*0030*/  LDC.64 R2, c[0x0][0x388] ;  /* 0x0000e200ff027b82 */ /* 0x000ea20000000a00 */
[----:B------:R-:W-:Y:S01]  /*0040*/  BSSY.RECONVERGENT B0, `(.L_x_0) ;  /* 0x0000010000007945 */ /* 0x000fe20003800200 */
[----:B------:R-:W3:Y:S01]  /*0050*/  S2R R7, SR_TID.X ;  /* 0x0000000000077919 */ /* 0x000ee20000002100 */
[----:B------:R-:W4:Y:S05]  /*0060*/  LDCU.64 UR4, c[0x0][0x358] ;  /* 0x00006b00ff0477ac */ /* 0x000f2a0008000a00 */
[----:B------:R-:W5:Y:S01]  /*0070*/  LDC.64 R4, c[0x0][0x380] ;  /* 0x0000e000ff047b82 */ /* 0x000f620000000a00 */
[----:B0-----:R-:W-:-:S02]  /*0080*/  IMAD.SHL.U32 R0, R9, 0x400, RZ ;  /* 0x0000040009007824 */ /* 0x001fc400078e00ff */
[----:B--2---:R-:W-:-:S03]  /*0090*/  IMAD.WIDE.U32 R2, R9, 0x4, R2 ;  /* 0x0000000409027825 */ /* 0x004fc600078e0002 */
[----:B---3--:R-:W-:-:S04]  /*00a0*/  LOP3.LUT R7, R0, R7, RZ, 0xfc, !PT ;  /* 0x0000000700077212 */ /* 0x008fc800078efcff */
[C---:B-1----:R-:W-:Y:S01]  /*00b0*/  ISETP.GE.AND P0, PT, R7.reuse, UR6, PT ;  /* 0x0000000607007c0c */ /* 0x042fe2000bf06270 */
[C---:B------:R-:W-:Y:S02]  /*00c0*/  VIADD R0, R7.reuse, 0x200 ;  /* 0x0000020007007836 */ /* 0x040fe40000000000 */
[----:B-----5:R-:W-:-:S03]  /*00d0*/  IMAD.WIDE R4, R7, 0x4, R4 ;  /* 0x0000000407047825 */ /* 0x020fc600078e0204 */
[----:B------:R-:W-:-:S07]  /*00e0*/  ISETP.GE.AND P1, PT, R0, UR6, PT ;  /* 0x0000000600007c0c */ /* 0x000fce000bf26270 */
[----:B----4-:R-:W-:Y:S06]  /*00f0*/  @P0 BRA `(.L_x_1) ;  /* 0x0000000000100947 */ /* 0x010fec0003800000 */
[----:B------:R-:W2:Y:S04]  /*0100*/  LDG.E R0, desc[UR4][R2.64] ;  /* 0x0000000402007981 */ /* 0x000ea8000c1e1900 */
[----:B------:R-:W2:Y:S02]  /*0110*/  LDG.E R7, desc[UR4][R4.64] ;  /* 0x0000000404077981 */ /* 0x000ea4000c1e1900 */
[----:B--2---:R-:W-:-:S05]  /*0120*/  IADD3 R7, PT, PT, R0, R7, RZ ;  /* 0x0000000700077210 */ /* 0x004fca0007ffe0ff */
[----:B------:R0:W-:Y:S02]  /*0130*/  STG.E desc[UR4][R4.64], R7 ;  /* 0x0000000704007986 */ /* 0x0001e4000c101904 */
.L_x_1:
[----:B------:R-:W-:Y:S05]  /*0140*/  BSYNC.RECONVERGENT B0 ;  /* 0x0000000000007941 */ /* 0x000fea0003800200 */
.L_x_0:
[----:B------:R-:W-:Y:S05]  /*0150*/  @P1 EXIT ;  /* 0x000000000000194d */ /* 0x000fea0003800000 */
[----:B------:R-:W2:Y:S04]  /*0160*/  LDG.E R2, desc[UR4][R2.64] ;  /* 0x0000000402027981 */ /* 0x000ea8000c1e1900 */
[----:B0-----:R-:W2:Y:S02]  /*0170*/  LDG.E R7, desc[UR4][R4.64+0x800] ;  /* 0x0008000404077981 */ /* 0x001ea4000c1e1900 */
[----:B--2---:R-:W-:-:S05]  /*0180*/  IADD3 R7, PT, PT, R2, R7, RZ ;  /* 0x0000000702077210 */ /* 0x004fca0007ffe0ff */
[----:B------:R-:W-:Y:S01]  /*0190*/  STG.E desc[UR4][R4.64+0x800], R7 ;  /* 0x0008000704007986 */ /* 0x000fe2000c101904 */
[----:B------:R-:W-:Y:S05]  /*01a0*/  EXIT ;  /* 0x000000000000794d */ /* 0x000fea0003800000 */
.L_x_2:
[----:B------:R-:W-:-:S00]  /*01b0*/  BRA `(.L_x_2) ;  /* 0xfffffffc00fc7947 */ /* 0x000fc0000383ffff */
[----:B------:R-:W-:-:S00]  /*01c0*/  NOP ;  /* 0x0000000000007918 */ /* 0x000fc00000000000 */
        /* <DEDUP_REMOVED lines=11> */
.L_x_7:


//--------------------- .text._Z4scanPjS_S_i      --------------------------
	.section	.text._Z4scanPjS_S_i,"ax",@progbits
	.align	128
        .global         _Z4scanPjS_S_i
        .type           _Z4scanPjS_S_i,@function
        .size           _Z4scanPjS_S_i,(.L_x_8 - _Z4scanPjS_S_i)
        .other          _Z4scanPjS_S_i,@"STO_CUDA_ENTRY STV_DEFAULT"
_Z4scanPjS_S_i:
.text._Z4scanPjS_S_i:
[----:B------:R-:W-:Y:S01]  /*0000*/  LDC R1, c[0x0][0x37c] ;  /* 0x0000df00ff017b82 */ /* 0x000fe20000000800 */
[----:B------:R-:W0:Y:S01]  /*0010*/  S2R R3, SR_CTAID.X ;  /* 0x0000000000037919 */ /* 0x000e220000002500 */
[----:B------:R-:W1:Y:S06]  /*0020*/  LDCU UR8, c[0x0][0x398] ;  /* 0x00007300ff0877ac */ /* 0x000e6c0008000800 */
[----:B------:R-:W2:Y:S01]  /*0030*/  LDC.64 R6, c[0x0][0x388] ;  /* 0x0000e200ff067b82 */ /* 0x000ea20000000a00 */
[----:B------:R-:W3:Y:S01]  /*0040*/  S2R R4, SR_TID.X ;  /* 0x0000000000047919 */ /* 0x000ee20000002100 */
[----:B------:R-:W4:Y:S01]  /*0050*/  LDCU.64 UR6, c[0x0][0x358] ;  /* 0x00006b00ff0677ac */ /* 0x000f220008000a00 */
[----:B0-----:R-:W-:Y:S01]  /*0060*/  IMAD.SHL.U32 R5, R3, 0x400, RZ ;  /* 0x0000040003057824 */ /* 0x001fe200078e00ff */
[----:B---3--:R-:W-:-:S04]  /*0070*/  LOP3.LUT P0, RZ, R4, R3, RZ, 0xfc, !PT ;  /* 0x0000000304ff7212 */ /* 0x008fc8000780fcff */
[----:B------:R-:W-:-:S04]  /*0080*/  LOP3.LUT R2, R5, R4, RZ, 0xfc, !PT ;  /* 0x0000000405027212 */ /* 0x000fc800078efcff */
[C---:B-1----:R-:W-:Y:S01]  /*0090*/  ISETP.GE.OR P0, PT, R2.reuse, UR8, !P0 ;  /* 0x0000000802007c0c */ /* 0x042fe2000c706670 */
[----:B--2---:R-:W-:-:S12]  /*00a0*/  IMAD.WIDE R6, R2, 0x4, R6 ;  /* 0x0000000402067825 */ /* 0x004fd800078e0206 */
[----:B----4-:R-:W2:Y:S01]  /*00b0*/  @!P0 LDG.E R5, desc[UR6][R6.64+-0x4] ;  /* 0xfffffc0606058981 */ /* 0x010ea2000c1e1900 */
[----:B------:R-:W0:Y:S01]  /*00c0*/  S2UR UR5, SR_CgaCtaId ;  /* 0x00000000000579c3 */ /* 0x000e220000008800 */
[----:B------:R-:W-:Y:S01]  /*00d0*/  UMOV UR4, 0x400 ;  /* 0x0000040000047882 */ /* 0x000fe20000000000 */
[----:B------:R-:W-:Y:S01]  /*00e0*/  VIADD R8, R2, 0x200 ;  /* 0x0000020002087836 */ /* 0x000fe20000000000 */
[----:B------:R-:W-:Y:S01]  /*00f0*/  BSSY.RECONVERGENT B0, `(.L_x_3) ;  /* 0x000000b000007945 */ /* 0x000fe20003800200 */
[----:B0-----:R-:W-:-:S06]  /*0100*/  ULEA UR4, UR5, UR4, 0x18 ;  /* 0x0000000405047291 */ /* 0x001fcc000f8ec0ff */
[----:B------:R-:W-:-:S05]  /*0110*/  LEA R0, R4, UR4, 0x2 ;  /* 0x0000000404007c11 */ /* 0x000fca000f8e10ff */
[----:B--2---:R0:W-:Y:S04]  /*0120*/  @!P0 STS [R0], R5 ;  /* 0x0000000500008388 */ /* 0x0041e80000000800 */
[----:B------:R0:W-:Y:S01]  /*0130*/  @P0 STS [R0], RZ ;  /* 0x000000ff00000388 */ /* 0x0001e20000000800 */
[----:B------:R-:W-:-:S13]  /*0140*/  ISETP.GE.AND P0, PT, R8, UR8, PT ;  /* 0x0000000808007c0c */ /* 0x000fda000bf06270 */
[----:B0-----:R-:W-:Y:S05]  /*0150*/  @P0 BRA `(.L_x_4) ;  /* 0x00000000000c0947 */ /* 0x001fea0003800000 */
[----:B------:R-:W2:Y:S04]  /*0160*/  LDG.E R7, desc[UR6][R6.64+0x7fc] ;  /* 0x0007fc0606077981 */ /* 0x000ea8000c1e1900 */
[----:B--2---:R1:W-:Y:S01]  /*0170*/  STS [R0+0x800], R7 ;  /* 0x0008000700007388 */ /* 0x0043e20000000800 */
[----:B------:R-:W-:Y:S05]  /*0180*/  BRA `(.L_x_5) ;  /* 0x0000000000047947 */ /* 0x000fea0003800000 */
.L_x_4:
[----:B------:R0:W-:Y:S02]  /*0190*/  STS [R0+0x800], RZ ;  /* 0x000800ff00007388 */ /* 0x0001e40000000800 */
.L_x_5:
[----:B------:R-:W-:Y:S05]  /*01a0*/  BSYNC.RECONVERGENT B0 ;  /* 0x0000000000007941 */ /* 0x000fea0003800200 */
.L_x_3:
[----:B------:R-:W-:Y:S01]  /*01b0*/  BAR.SYNC.DEFER_BLOCKING 0x0 ;  /* 0x0000000000007b1d */ /* 0x000fe20000010000 */
[C---:B------:R-:W-:Y:S01]  /*01c0*/  ISETP.GT.U32.AND P1, PT, R4.reuse, 0x1ff, PT ;  /* 0x000001ff0400780c */ /* 0x040fe20003f24070 */
[C---:B------:R-:W-:Y:S01]  /*01d0*/  IMAD R5, R4.reuse, 0x4, R0 ;  /* 0x0000000404057824 */ /* 0x040fe200078e0200 */
[C---:B------:R-:W-:Y:S02]  /*01e0*/  ISETP.GT.U32.AND P2, PT, R4.reuse, 0xff, PT ;  /* 0x000000ff0400780c */ /* 0x040fe40003f44070 */
[----:B------:R-:W-:-:S09]  /*01f0*/  ISETP.GT.U32.AND P3, PT, R4, 0x1, PT ;  /* 0x000000010400780c */ /* 0x000fd20003f64070 */
[----:B------:R-:W-:Y:S04]  /*0200*/  @!P1 LDS R6, [R5] ;  /* 0x0000000005069984 */ /* 0x000fe80000000800 */
[----:B-1----:R-:W1:Y:S02]  /*0210*/  @!P1 LDS R7, [R5+0x4] ;  /* 0x0000040005079984 */ /* 0x002e640000000800 */
[----:B-1----:R-:W-:Y:S01]  /*0220*/  @!P1 IMAD.IADD R6, R6, 0x1, R7 ;  /* 0x0000000106069824 */ /* 0x002fe200078e0207 */
[----:B------:R-:W-:-:S04]  /*0230*/  @!P2 LEA R7, R4, 0x10, 0x4 ;  /* 0x000000100407a811 */ /* 0x000fc800078e20ff */
[----:B------:R-:W-:Y:S01]  /*0240*/  @!P1 STS [R5+0x4], R6 ;  /* 0x0000040605009388 */ /* 0x000fe20000000800 */
[----:B------:R-:W-:Y:S01]  /*0250*/  BAR.SYNC.DEFER_BLOCKING 0x0 ;  /* 0x0000000000007b1d */ /* 0x000fe20000010000 */
[----:B------:R-:W-:-:S05]  /*0260*/  ISETP.GT.U32.AND P1, PT, R4, 0x7f, PT ;  /* 0x0000007f0400780c */ /* 0x000fca0003f24070 */
[----:B------:R-:W-:Y:S04]  /*0270*/  @!P2 LDS R8, [R7+UR4+-0xc] ;  /* 0xfffff4040708a984 */ /* 0x000fe80008000800 */
[----:B------:R-:W1:Y:S02]  /*0280*/  @!P2 LDS R9, [R7+UR4+-0x4] ;  /* 0xfffffc040709a984 */ /* 0x000e640008000800 */
[----:B-1----:R-:W-:Y:S02]  /*0290*/  @!P2 IMAD.IADD R8, R8, 0x1, R9 ;  /* 0x000000010808a824 */ /* 0x002fe400078e0209 */
[----:B------:R-:W-:-:S03]  /*02a0*/  @!P1 LEA R9, R4, 0x20, 0x5 ;  /* 0x0000002004099811 */ /* 0x000fc600078e28ff */
[----:B------:R-:W-:Y:S01]  /*02b0*/  @!P2 STS [R7+UR4+-0x4], R8 ;  /* 0xfffffc080700a988 */ /* 0x000fe20008000804 */
[----:B------:R-:W-:Y:S01]  /*02c0*/  BAR.SYNC.DEFER_BLOCKING 0x0 ;  /* 0x0000000000007b1d */ /* 0x000fe20000010000 */
[----:B------:R-:W-:-:S13]  /*02d0*/  ISETP.GT.U32.AND P2, PT, R4, 0x3f, PT ;  /* 0x0000003f0400780c */ /* 0x000fda0003f44070 */
[----:B------:R-:W-:Y:S01]  /*02e0*/  @!P2 LEA R6, R4, 0x40, 0x6 ;  /* 0x000000400406a811 */ /* 0x000fe200078e30ff */
[----:B------:R-:W-:Y:S04]  /*02f0*/  @!P1 LDS R10, [R9+UR4+-0x14] ;  /* 0xffffec04090a9984 */ /* 0x000fe80008000800 */
[----:B------:R-:W1:Y:S02]  /*0300*/  @!P1 LDS R11, [R9+UR4+-0x4] ;  /* 0xfffffc04090b9984 */ /* 0x000e640008000800 */
[----:B-1----:R-:W-:-:S05]  /*0310*/  @!P1 IMAD.IADD R10, R10, 0x1, R11 ;  /* 0x000000010a0a9824 */ /* 0x002fca00078e020b */
        /* <DEDUP_REMOVED lines=21> */
[----:B------:R1:W-:Y:S01]  /*0470*/  @!P2 STS [R9+UR4+-0x4], R10 ;  /* 0xfffffc0a0900a988 */ /* 0x0003e20008000804 */
[----:B------:R-:W-:Y:S01]  /*0480*/  BAR.SYNC.DEFER_BLOCKING 0x0 ;  /* 0x0000000000007b1d */ /* 0x000fe20000010000 */
[C---:B------:R-:W-:Y:S02]  /*0490*/  ISETP.GT.U32.AND P2, PT, R4.reuse, 0x3, PT ;  /* 0x000000030400780c */ /* 0x040fe40003f44070 */
[----:B-1----:R-:W-:-:S11]  /*04a0*/  @!P3 LEA R9, R4, 0x800, 0xb ;  /* 0x000008000409b811 */ /* 0x002fd600078e58ff */
[----:B------:R-:W-:Y:S01]  /*04b0*/  @!P2 LEA R7, R4, 0x400, 0xa ;  /* 0x000004000407a811 */ /* 0x000fe200078e50ff */
[----:B------:R-:W-:Y:S04]  /*04c0*/  @!P1 LDS R11, [R6+UR4+-0x104] ;  /* 0xfffefc04060b9984 */ /* 0x000fe80008000800 */
[----:B------:R-:W1:Y:S02]  /*04d0*/  @!P1 LDS R12, [R6+UR4+-0x4] ;  /* 0xfffffc04060c9984 */ /* 0x000e640008000800 */
[----:B-1----:R-:W-:-:S05]  /*04e0*/  @!P1 IMAD.IADD R11, R11, 0x1, R12 ;  /* 0x000000010b0b9824 */ /* 0x002fca00078e020c */
[----:B------:R-:W-:Y:S01]  /*04f0*/  @!P1 STS [R6+UR4+-0x4], R11 ;  /* 0xfffffc0b06009988 */ /* 0x000fe20008000804 */
[----:B------:R-:W-:Y:S01]  /*0500*/  BAR.SYNC.DEFER_BLOCKING 0x0 ;  /* 0x0000000000007b1d */ /* 0x000fe20000010000 */
[----:B------:R-:W-:-:S05]  /*0510*/  ISETP.NE.AND P1, PT, R4, RZ, PT ;  /* 0x000000ff0400720c */ /* 0x000fca0003f25270 */
        /* <DEDUP_REMOVED lines=12> */
[----:B------:R-:W-:-:S13]  /*05e0*/  ISETP.GT.U32.AND P3, PT, R4, 0x6, PT ;  /* 0x000000060400780c */ /* 0x000fda0003f64070 */
[----:B-1----:R-:W-:Y:S01]  /*05f0*/  @!P3 LEA R10, R4, 0x200, 0x9 ;  /* 0x00000200040ab811 */ /* 0x002fe200078e48ff */
[----:B------:R-:W-:Y:S04]  /*0600*/  @!P1 LDS R6, [UR4+0x7fc] ;  /* 0x0007fc04ff069984 */ /* 0x000fe80008000800 */
[----:B------:R-:W1:Y:S04]  /*0610*/  @!P1 LDS R11, [UR4+0xffc] ;  /* 0x000ffc04ff0b9984 */ /* 0x000e680008000800 */
[----:B------:R-:W2:Y:S01]  /*0620*/  @!P1 LDS R13, [UR4+0xbfc] ;  /* 0x000bfc04ff0d9984 */ /* 0x000ea20008000800 */
[----:B-1----:R-:W-:-:S02]  /*0630*/  @!P1 IMAD.IADD R11, R6, 0x1, R11 ;  /* 0x00000001060b9824 */ /* 0x002fc400078e020b */
[----:B--2---:R-:W-:-:S03]  /*0640*/  @!P1 IMAD.IADD R13, R6, 0x1, R13 ;  /* 0x00000001060d9824 */ /* 0x004fc600078e020d */
[----:B------:R-:W-:Y:S04]  /*0650*/  @!P1 STS [UR4+0xffc], R11 ;  /* 0x000ffc0bff009988 */ /* 0x000fe80008000804 */
[----:B------:R-:W-:Y:S01]  /*0660*/  @!P1 STS [UR4+0xbfc], R13 ;  /* 0x000bfc0dff009988 */ /* 0x000fe20008000804 */
[----:B------:R-:W-:Y:S06]  /*0670*/  BAR.SYNC.DEFER_BLOCKING 0x0 ;  /* 0x0000000000007b1d */ /* 0x000fec0000010000 */
[----:B------:R-:W-:Y:S04]  /*0680*/  @!P2 LDS R6, [R15+UR4+-0x4] ;  /* 0xfffffc040f06a984 */ /* 0x000fe80008000800 */
[----:B------:R-:W1:Y:S02]  /*0690*/  @!P2 LDS R7, [R15+UR4+0x1fc] ;  /* 0x0001fc040f07a984 */ /* 0x000e640008000800 */
[----:B-1----:R-:W-:-:S05]  /*06a0*/  @!P2 IMAD.IADD R6, R6, 0x1, R7 ;  /* 0x000000010606a824 */ /* 0x002fca00078e0207 */
[----:B------:R-:W-:Y:S01]  /*06b0*/  @!P2 STS [R15+UR4+0x1fc], R6 ;  /* 0x0001fc060f00a988 */ /* 0x000fe20008000804 */
[----:B------:R-:W-:Y:S01]  /*06c0*/  BAR.SYNC.DEFER_BLOCKING 0x0 ;  /* 0x0000000000007b1d */ /* 0x000fe20000010000 */
[----:B------:R-:W-:-:S13]  /*06d0*/  ISETP.GT.U32.AND P2, PT, R4, 0xe, PT ;  /* 0x0000000e0400780c */ /* 0x000fda0003f44070 */
[----:B------:R-:W-:Y:S01]  /*06e0*/  @!P2 LEA R11, R4, 0x100, 0x8 ;  /* 0x00000100040ba811 */ /* 0x000fe200078e40ff */
        /* <DEDUP_REMOVED lines=33> */
[----:B------:R-:W-:-:S05]  /*0900*/  ISETP.GT.U32.AND P3, PT, R4, 0x1fe, PT ;  /* 0x000001fe0400780c */ /* 0x000fca0003f64070 */
[----:B------:R-:W-:Y:S04]  /*0910*/  @!P2 LDS R6, [R15+UR4+-0x4] ;  /* 0xfffffc040f06a984 */ /* 0x000fe80008000800 */
[----:B------:R-:W1:Y:S02]  /*0920*/  @!P2 LDS R9, [R15+UR4+0x4] ;  /* 0x000004040f09a984 */ /* 0x000e640008000800 */
[----:B-1----:R-:W-:Y:S02]  /*0930*/  @!P2 IMAD.IADD R6, R6, 0x1, R9 ;  /* 0x000000010606a824 */ /* 0x002fe400078e0209 */
[----:B------:R-:W1:Y:S03]  /*0940*/  LDC.64 R8, c[0x0][0x380] ;  /* 0x0000e000ff087b82 */ /* 0x000e660000000a00 */
[----:B------:R-:W-:Y:S05]  /*0950*/  @!P2 STS [R15+UR4+0x4], R6 ;  /* 0x000004060f00a988 */ /* 0x000fea0008000804 */
[----:B------:R-:W-:Y:S01]  /*0960*/  BAR.SYNC.DEFER_BLOCKING 0x0 ;  /* 0x0000000000007b1d */ /* 0x000fe20000010000 */
[----:B------:R-:W-:-:S05]  /*0970*/  ISETP.GE.AND P2, PT, R2, UR8, PT ;  /* 0x0000000802007c0c */ /* 0x000fca000bf46270 */
[----:B------:R-:W-:Y:S04]  /*0980*/  @!P3 LDS R4, [R5+0x4] ;  /* 0x000004000504b984 */ /* 0x000fe80000000800 */
[----:B------:R-:W2:Y:S02]  /*0990*/  @!P3 LDS R7, [R5+0x8] ;  /* 0x000008000507b984 */ /* 0x000ea40000000800 */
[----:B--2---:R-:W-:Y:S02]  /*09a0*/  @!P3 IMAD.IADD R4, R4, 0x1, R7 ;  /* 0x000000010404b824 */ /* 0x004fe400078e0207 */
[----:B------:R-:W2:Y:S03]  /*09b0*/  @!P1 LDC.64 R6, c[0x0][0x390] ;  /* 0x0000e400ff069b82 */ /* 0x000ea60000000a00 */
[----:B------:R-:W-:Y:S01]  /*09c0*/  @!P3 STS [R5+0x8], R4 ;  /* 0x000008040500b388 */ /* 0x000fe20000000800 */
[----:B--2---:R-:W-:-:S04]  /*09d0*/  @!P1 IMAD.WIDE.U32 R6, R3, 0x4, R6 ;  /* 0x0000000403069825 */ /* 0x004fc800078e0006 */
[----:B-1----:R-:W-:Y:S01]  /*09e0*/  IMAD.WIDE R2, R2, 0x4, R8 ;  /* 0x0000000402027825 */ /* 0x002fe200078e0208 */
[----:B------:R-:W-:Y:S08]  /*09f0*/  BAR.SYNC.DEFER_BLOCKING 0x0 ;  /* 0x0000000000007b1d */ /* 0x000ff00000010000 */
[----:B------:R-:W-:Y:S06]  /*0a00*/  BAR.SYNC.DEFER_BLOCKING 0x0 ;  /* 0x0000000000007b1d */ /* 0x000fec0000010000 */
[----:B------:R-:W1:Y:S04]  /*0a10*/  @!P1 LDS R11, [UR4+0xffc] ;  /* 0x000ffc04ff0b9984 */ /* 0x000e680008000800 */
[----:B------:R-:W2:Y:S04]  /*0a20*/  @!P2 LDS R13, [R0] ;  /* 0x00000000000da984 */ /* 0x000ea80000000800 */
[----:B-1----:R1:W-:Y:S04]  /*0a30*/  @!P1 STG.E desc[UR6][R6.64], R11 ;  /* 0x0000000b06009986 */ /* 0x0023e8000c101906 */
[----:B--2---:R1:W-:Y:S01]  /*0a40*/  @!P2 STG.E desc[UR6][R2.64], R13 ;  /* 0x0000000d0200a986 */ /* 0x0043e2000c101906 */
[----:B------:R-:W-:Y:S05]  /*0a50*/  @P0 EXIT ;  /* 0x000000000000094d */ /* 0x000fea0003800000 */
[----:B------:R-:W2:Y:S04]  /*0a60*/  LDS R5, [R0+0x800] ;  /* 0x0008000000057984 */ /* 0x000ea80000000800 */
[----:B--2---:R-:W-:Y:S01]  /*0a70*/  STG.E desc[UR6][R2.64+0x800], R5 ;  /* 0x0008000502007986 */ /* 0x004fe2000c101906 */
[----:B------:R-:W-:Y:S05]  /*0a80*/  EXIT ;  /* 0x000000000000794d */ /* 0x000fea0003800000 */
.L_x_6:
        /* <DEDUP_REMOVED lines=15> */
.L_x_8:


//--------------------- .nv.shared.reserved.0     --------------------------
	.section	.nv.shared.reserved.0,"aw",@nobits
	.weak		__nv_reservedSMEM_offset_0_alias
	.size		__nv_reservedSMEM_offset_0_alias, 0, 64
	.other		__nv_reservedSMEM_offset_0_alias,@"STO_CUDA_RESERVED_SHARED STV_DEFAULT"
__nv_reservedSMEM_offset_0_alias:
	.zero		0
	.zero		64


//--------------------- .nv.shared._Z4scanPjS_S_i --------------------------
	.section	.nv.shared._Z4scanPjS_S_i,"aw",@nobits
	.sectionflags	@""
	.align	4
.nv.shared._Z4scanPjS_S_i:
	.zero		5120


//--------------------- .nv.constant0._Z14vectorAdditionPjS_i --------------------------
	.section	.nv.constant0._Z14vectorAdditionPjS_i,"a",@progbits
	.sectionflags	@""
	.align	4
.nv.constant0._Z14vectorAdditionPjS_i:
	.zero		916


//--------------------- .nv.constant0._Z4scanPjS_S_i --------------------------
	.section	.nv.constant0._Z4scanPjS_S_i,"a",@progbits
	.sectionflags	@""
	.align	4
.nv.constant0._Z4scanPjS_S_i:
	.zero		924


//--------------------- SYMBOLS --------------------------

	.type		.nv.reservedSmem.offset0,@object
	.size		.nv.reservedSmem.offset0,0x4
	.type		.nv.reservedSmem.cap,@object
	.size		.nv.reservedSmem.cap,0x4
